//
// Generated by NVIDIA NVVM Compiler
//
// Compiler Build ID: CL-36424714
// Cuda compilation tools, release 13.0, V13.0.88
// Based on NVVM 20.0.0
//

.version 9.0
.target sm_100
.address_size 64

	// .globl	_Z7addVecsPiS_S_

.visible .entry _Z7addVecsPiS_S_(
	.param .u64 .ptr .align 1 _Z7addVecsPiS_S__param_0,
	.param .u64 .ptr .align 1 _Z7addVecsPiS_S__param_1,
	.param .u64 .ptr .align 1 _Z7addVecsPiS_S__param_2
)
{
	.reg .b32 	%r<8>;
	.reg .b64 	%rd<11>;

	ld.param.u64 	%rd1, [_Z7addVecsPiS_S__param_0];
	ld.param.u64 	%rd2, [_Z7addVecsPiS_S__param_1];
	ld.param.u64 	%rd3, [_Z7addVecsPiS_S__param_2];
	cvta.to.global.u64 	%rd4, %rd1;
	cvta.to.global.u64 	%rd5, %rd3;
	cvta.to.global.u64 	%rd6, %rd2;
	mov.u32 	%r1, %tid.x;
	mov.u32 	%r2, %ctaid.x;
	mov.u32 	%r3, %ntid.x;
	mad.lo.s32 	%r4, %r2, %r3, %r1;
	mul.wide.s32 	%rd7, %r4, 4;
	add.s64 	%rd8, %rd6, %rd7;
	ld.global.u32 	%r5, [%rd8];
	add.s64 	%rd9, %rd5, %rd7;
	ld.global.u32 	%r6, [%rd9];
	add.s32 	%r7, %r6, %r5;
	add.s64 	%rd10, %rd4, %rd7;
	st.global.u32 	[%rd10], %r7;
	ret;

}


// ===== COMPILED SASS (sm_100) =====

	.target	sm_100

	.elftype	@"ET_EXEC"


//--------------------- .note.nv.tkinfo           --------------------------
	.section	.note.nv.tkinfo,"",@"SHT_NOTE"
	.sectionflags	@"SHF_NOTE_NV_TKINFO"
	.tkinfo
        /*0018*/ 	.word	0x00000002
        /*0030*/ 	.string	""
        /*0030*/ 	.string	"ptxas"
        /*0030*/ 	.string	"Cuda compilation tools, release 13.0, V13.0.88"
        /*0030*/ 	.string	"Build cuda_13.0.r13.0/compiler.36424714_0"
        /*0030*/ 	.string	"-arch sm_100 -m 64 "



//--------------------- .note.nv.cuinfo           --------------------------
	.section	.note.nv.cuinfo,"",@"SHT_NOTE"
	.sectionflags	@"SHF_NOTE_NV_CUINFO"
        /*0018*/ 	.short	0x0002
        /*001a*/ 	.short	0x0064
        /*001c*/ 	.short	0x0082
	.zero		2


//--------------------- .nv.info                  --------------------------
	.section	.nv.info,"",@"SHT_CUDA_INFO"
	.align	4


	//----- nvinfo : EIATTR_REGCOUNT
	.align		4
        /*0000*/ 	.byte	0x04, 0x2f
        /*0002*/ 	.short	(.L_1 - .L_0)
	.align		4
.L_0:
        /*0004*/ 	.word	index@(_Z7addVecsPiS_S_)
        /*0008*/ 	.word	0x0000000c


	//----- nvinfo : EIATTR_FRAME_SIZE
	.align		4
.L_1:
        /*000c*/ 	.byte	0x04, 0x11
        /*000e*/ 	.short	(.L_3 - .L_2)
	.align		4
.L_2:
        /*0010*/ 	.word	index@(_Z7addVecsPiS_S_)
        /*0014*/ 	.word	0x00000000


	//----- nvinfo : EIATTR_MIN_STACK_SIZE
	.align		4
.L_3:
        /*0018*/ 	.byte	0x04, 0x12
        /*001a*/ 	.short	(.L_5 - .L_4)
	.align		4
.L_4:
        /*001c*/ 	.word	index@(_Z7addVecsPiS_S_)
        /*0020*/ 	.word	0x00000000
.L_5:


//--------------------- .nv.compat                --------------------------
	.section	.nv.compat,"",@"SHT_CUDA_COMPAT_INFO"
	.align	4
        /*0000*/ 	.byte	0x02, 0x09, 0x00, 0x00, 0x02, 0x02, 0x01, 0x00, 0x02, 0x05, 0x05, 0x00, 0x03, 0x07, 0x01, 0x01
        /*0010*/ 	.byte	0x02, 0x03, 0x00, 0x00, 0x02, 0x06, 0x01, 0x00, 0x04, 0x0b, 0x08, 0x00, 0x09, 0x00, 0x00, 0x00
        /*0020*/ 	.byte	0x00, 0x00, 0x00, 0x00


//--------------------- .nv.info._Z7addVecsPiS_S_ --------------------------
	.section	.nv.info._Z7addVecsPiS_S_,"",@"SHT_CUDA_INFO"
	.sectionflags	@""
	.align	4


	//----- nvinfo : EIATTR_CUDA_API_VERSION
	.align		4
        /*0000*/ 	.byte	0x04, 0x37
        /*0002*/ 	.short	(.L_7 - .L_6)
.L_6:
        /*0004*/ 	.word	0x00000082


	//----- nvinfo : EIATTR_KPARAM_INFO
	.align		4
.L_7:
        /*0008*/ 	.byte	0x04, 0x17
        /*000a*/ 	.short	(.L_9 - .L_8)
.L_8:
        /*000c*/ 	.word	0x00000000
        /*0010*/ 	.short	0x0002
        /*0012*/ 	.short	0x0010
        /*0014*/ 	.byte	0x00, 0xf5, 0x21, 0x00


	//----- nvinfo : EIATTR_KPARAM_INFO
	.align		4
.L_9:
        /*0018*/ 	.byte	0x04, 0x17
        /*001a*/ 	.short	(.L_11 - .L_10)
.L_10:
        /*001c*/ 	.word	0x00000000
        /*0020*/ 	.short	0x0001
        /*0022*/ 	.short	0x0008
        /*0024*/ 	.byte	0x00, 0xf5, 0x21, 0x00


	//----- nvinfo : EIATTR_KPARAM_INFO
	.align		4
.L_11:
        /*0028*/ 	.byte	0x04, 0x17
        /*002a*/ 	.short	(.L_13 - .L_12)
.L_12:
        /*002c*/ 	.word	0x00000000
        /*0030*/ 	.short	0x0000
        /*0032*/ 	.short	0x0000
        /*0034*/ 	.byte	0x00, 0xf5, 0x21, 0x00


	//----- nvinfo : EIATTR_SPARSE_MMA_MASK
	.align		4
.L_13:
        /*0038*/ 	.byte	0x03, 0x50
        /*003a*/ 	.short	0x0000


	//----- nvinfo : EIATTR_MAXREG_COUNT
	.align		4
        /*003c*/ 	.byte	0x03, 0x1b
        /*003e*/ 	.short	0x00ff


	//----- nvinfo : EIATTR_MERCURY_ISA_VERSION
	.align		4
        /*0040*/ 	.byte	0x03, 0x5f
        /*0042*/ 	.short	0x0101


	//----- nvinfo : EIATTR_VRC_CTA_INIT_COUNT
	.align		4
        /*0044*/ 	.byte	0x02, 0x4a
	.zero		1
	.zero		1


	//----- nvinfo : EIATTR_EXIT_INSTR_OFFSETS
	.align		4
        /*0048*/ 	.byte	0x04, 0x1c
        /*004a*/ 	.short	(.L_15 - .L_14)


	//   ....[0]....
.L_14:
        /*004c*/ 	.word	0x00000100


	//----- nvinfo : EIATTR_CBANK_PARAM_SIZE
	.align		4
.L_15:
        /*0050*/ 	.byte	0x03, 0x19
        /*0052*/ 	.short	0x0018


	//----- nvinfo : EIATTR_PARAM_CBANK
	.align		4
        /*0054*/ 	.byte	0x04, 0x0a
        /*0056*/ 	.short	(.L_17 - .L_16)
	.align		4
.L_16:
        /*0058*/ 	.word	index@(.nv.constant0._Z7addVecsPiS_S_)
        /*005c*/ 	.short	0x0380
        /*005e*/ 	.short	0x0018


	//----- nvinfo : EIATTR_SW_WAR
	.align		4
.L_17:
        /*0060*/ 	.byte	0x04, 0x36
        /*0062*/ 	.short	(.L_19 - .L_18)
.L_18:
        /*0064*/ 	.word	0x00000008
.L_19:


//--------------------- .nv.callgraph             --------------------------
	.section	.nv.callgraph,"",@"SHT_CUDA_CALLGRAPH"
	.align	4
	.sectionentsize	8
	.align		4
        /*0000*/ 	.word	0x00000000
	.align		4
        /*0004*/ 	.word	0xffffffff
	.align		4
        /*0008*/ 	.word	0x00000000
	.align		4
        /*000c*/ 	.word	0xfffffffe
	.align		4
        /*0010*/ 	.word	0x00000000
	.align		4
        /*0014*/ 	.word	0xfffffffd
	.align		4
        /*0018*/ 	.word	0x00000000
	.align		4
        /*001c*/ 	.word	0xfffffffc


//--------------------- .text._Z7addVecsPiS_S_    --------------------------
	.section	.text._Z7addVecsPiS_S_,"ax",@progbits
	.align	128
        .global         _Z7addVecsPiS_S_
        .type           _Z7addVecsPiS_S_,@function
        .size           _Z7addVecsPiS_S_,(.L_x_1 - _Z7addVecsPiS_S_)
        .other          _Z7addVecsPiS_S_,@"STO_CUDA_ENTRY STV_DEFAULT"
_Z7addVecsPiS_S_:
.text._Z7addVecsPiS_S_:
[----:B------:R-:W-:Y:S01]  /*0000*/  LDC R1, c[0x0][0x37c] ;  /* 0x0000df00ff017b82 */ /* 0x000fe20000000800 */
[----:B------:R-:W0:Y:S07]  /*0010*/  S2R R9, SR_TID.X ;  /* 0x0000000000097919 */ /* 0x000e2e0000002100 */
[----:B------:R-:W0:Y:S01]  /*0020*/  S2UR UR6, SR_CTAID.X ;  /* 0x00000000000679c3 */ /* 0x000e220000002500 */
[----:B------:R-:W1:Y:S07]  /*0030*/  LDCU.64 UR4, c[0x0][0x358] ;  /* 0x00006b00ff0477ac */ /* 0x000e6e0008000a00 */
[----:B------:R-:W0:Y:S08]  /*0040*/  LDC R0, c[0x0][0x360] ;  /* 0x0000d800ff007b82 */ /* 0x000e300000000800 */
[----:B------:R-:W2:Y:S08]  /*0050*/  LDC.64 R2, c[0x0][0x388] ;  /* 0x0000e200ff027b82 */ /* 0x000eb00000000a00 */
[----:B------:R-:W3:Y:S01]  /*0060*/  LDC.64 R4, c[0x0][0x390] ;  /* 0x0000e400ff047b82 */ /* 0x000ee20000000a00 */
[----:B0-----:R-:W-:-:S07]  /*0070*/  IMAD R9, R0, UR6, R9 ;  /* 0x0000000600097c24 */ /* 0x001fce000f8e0209 */
[----:B------:R-:W0:Y:S01]  /*0080*/  LDC.64 R6, c[0x0][0x380] ;  /* 0x0000e000ff067b82 */ /* 0x000e220000000a00 */
[----:B--2---:R-:W-:-:S06]  /*0090*/  IMAD.WIDE R2, R9, 0x4, R2 ;  /* 0x0000000409027825 */ /* 0x004fcc00078e0202 */
[----:B-1----:R-:W2:Y:S01]  /*00a0*/  LDG.E R2, desc[UR4][R2.64] ;  /* 0x0000000402027981 */ /* 0x002ea2000c1e1900 */
[----:B---3--:R-:W-:-:S06]  /*00b0*/  IMAD.WIDE R4, R9, 0x4, R4 ;  /* 0x0000000409047825 */ /* 0x008fcc00078e0204 */
[----:B------:R-:W2:Y:S01]  /*00c0*/  LDG.E R5, desc[UR4][R4.64] ;  /* 0x0000000404057981 */ /* 0x000ea2000c1e1900 */
[----:B0-----:R-:W-:Y:S01]  /*00d0*/  IMAD.WIDE R6, R9, 0x4, R6 ;  /* 0x0000000409067825 */ /* 0x001fe200078e0206 */
[----:B--2---:R-:W-:-:S05]  /*00e0*/  IADD3 R9, PT, PT, R2, R5, RZ ;  /* 0x0000000502097210 */ /* 0x004fca0007ffe0ff */
[----:B------:R-:W-:Y:S01]  /*00f0*/  STG.E desc[UR4][R6.64], R9 ;  /* 0x0000000906007986 */ /* 0x000fe2000c101904 */
[----:B------:R-:W-:Y:S05]  /*0100*/  EXIT ;  /* 0x000000000000794d */ /* 0x000fea0003800000 */
.L_x_0:
[----:B------:R-:W-:-:S00]  /*0110*/  BRA `(.L_x_0) ;  /* 0xfffffffc00fc7947 */ /* 0x000fc0000383ffff */
[----:B------:R-:W-:-:S00]  /*0120*/  NOP ;  /* 0x0000000000007918 */ /* 0x000fc00000000000 */
        /* <DEDUP_REMOVED lines=13> */
.L_x_1:


//--------------------- .nv.shared.reserved.0     --------------------------
	.section	.nv.shared.reserved.0,"aw",@nobits
	.weak		__nv_reservedSMEM_offset_0_alias
	.size		__nv_reservedSMEM_offset_0_alias, 0, 64
	.other		__nv_reservedSMEM_offset_0_alias,@"STO_CUDA_RESERVED_SHARED STV_DEFAULT"
__nv_reservedSMEM_offset_0_alias:
	.zero		0
	.zero		64


//--------------------- .nv.constant0._Z7addVecsPiS_S_ --------------------------
	.section	.nv.constant0._Z7addVecsPiS_S_,"a",@progbits
	.sectionflags	@""
	.align	4
.nv.constant0._Z7addVecsPiS_S_:
	.zero		920


//--------------------- SYMBOLS --------------------------

	.type		.nv.reservedSmem.offset0,@object
	.size		.nv.reservedSmem.offset0,0x4
